//
// Generated by NVIDIA NVVM Compiler
//
// Compiler Build ID: CL-36424714
// Cuda compilation tools, release 13.0, V13.0.88
// Based on NVVM 20.0.0
//

.version 9.0
.target sm_100
.address_size 64

	// .globl	_Z19countNonZerosPerRowPiS_ii

.visible .entry _Z19countNonZerosPerRowPiS_ii(
	.param .u64 .ptr .align 1 _Z19countNonZerosPerRowPiS_ii_param_0,
	.param .u64 .ptr .align 1 _Z19countNonZerosPerRowPiS_ii_param_1,
	.param .u32 _Z19countNonZerosPerRowPiS_ii_param_2,
	.param .u32 _Z19countNonZerosPerRowPiS_ii_param_3
)
{
	.reg .pred 	%p<40>;
	.reg .b32 	%r<148>;
	.reg .b64 	%rd<16>;

	ld.param.u64 	%rd4, [_Z19countNonZerosPerRowPiS_ii_param_0];
	ld.param.u64 	%rd3, [_Z19countNonZerosPerRowPiS_ii_param_1];
	ld.param.u32 	%r37, [_Z19countNonZerosPerRowPiS_ii_param_2];
	ld.param.u32 	%r36, [_Z19countNonZerosPerRowPiS_ii_param_3];
	cvta.to.global.u64 	%rd1, %rd4;
	mov.u32 	%r38, %ctaid.x;
	mov.u32 	%r39, %ntid.x;
	mov.u32 	%r40, %tid.x;
	mad.lo.s32 	%r1, %r38, %r39, %r40;
	setp.ge.s32 	%p1, %r1, %r37;
	@%p1 bra 	$L__BB0_15;
	setp.lt.s32 	%p2, %r36, 1;
	mov.b32 	%r147, 0;
	@%p2 bra 	$L__BB0_14;
	mul.lo.s32 	%r2, %r36, %r1;
	and.b32  	%r3, %r36, 15;
	setp.lt.u32 	%p3, %r36, 16;
	mov.b32 	%r139, 0;
	mov.u32 	%r147, %r139;
	@%p3 bra 	$L__BB0_5;
	and.b32  	%r139, %r36, 2147483632;
	neg.s32 	%r133, %r139;
	add.s64 	%rd2, %rd1, 32;
	mov.b32 	%r147, 0;
	mov.u32 	%r132, %r2;
$L__BB0_4:
	.pragma "nounroll";
	mul.wide.s32 	%rd5, %r132, 4;
	add.s64 	%rd6, %rd2, %rd5;
	ld.global.u32 	%r45, [%rd6+-32];
	setp.ne.s32 	%p4, %r45, 0;
	selp.u32 	%r46, 1, 0, %p4;
	add.s32 	%r47, %r147, %r46;
	ld.global.u32 	%r48, [%rd6+-28];
	setp.ne.s32 	%p5, %r48, 0;
	selp.u32 	%r49, 1, 0, %p5;
	add.s32 	%r50, %r47, %r49;
	ld.global.u32 	%r51, [%rd6+-24];
	setp.ne.s32 	%p6, %r51, 0;
	selp.u32 	%r52, 1, 0, %p6;
	add.s32 	%r53, %r50, %r52;
	ld.global.u32 	%r54, [%rd6+-20];
	setp.ne.s32 	%p7, %r54, 0;
	selp.u32 	%r55, 1, 0, %p7;
	add.s32 	%r56, %r53, %r55;
	ld.global.u32 	%r57, [%rd6+-16];
	setp.ne.s32 	%p8, %r57, 0;
	selp.u32 	%r58, 1, 0, %p8;
	add.s32 	%r59, %r56, %r58;
	ld.global.u32 	%r60, [%rd6+-12];
	setp.ne.s32 	%p9, %r60, 0;
	selp.u32 	%r61, 1, 0, %p9;
	add.s32 	%r62, %r59, %r61;
	ld.global.u32 	%r63, [%rd6+-8];
	setp.ne.s32 	%p10, %r63, 0;
	selp.u32 	%r64, 1, 0, %p10;
	add.s32 	%r65, %r62, %r64;
	ld.global.u32 	%r66, [%rd6+-4];
	setp.ne.s32 	%p11, %r66, 0;
	selp.u32 	%r67, 1, 0, %p11;
	add.s32 	%r68, %r65, %r67;
	ld.global.u32 	%r69, [%rd6];
	setp.ne.s32 	%p12, %r69, 0;
	selp.u32 	%r70, 1, 0, %p12;
	add.s32 	%r71, %r68, %r70;
	ld.global.u32 	%r72, [%rd6+4];
	setp.ne.s32 	%p13, %r72, 0;
	selp.u32 	%r73, 1, 0, %p13;
	add.s32 	%r74, %r71, %r73;
	ld.global.u32 	%r75, [%rd6+8];
	setp.ne.s32 	%p14, %r75, 0;
	selp.u32 	%r76, 1, 0, %p14;
	add.s32 	%r77, %r74, %r76;
	ld.global.u32 	%r78, [%rd6+12];
	setp.ne.s32 	%p15, %r78, 0;
	selp.u32 	%r79, 1, 0, %p15;
	add.s32 	%r80, %r77, %r79;
	ld.global.u32 	%r81, [%rd6+16];
	setp.ne.s32 	%p16, %r81, 0;
	selp.u32 	%r82, 1, 0, %p16;
	add.s32 	%r83, %r80, %r82;
	ld.global.u32 	%r84, [%rd6+20];
	setp.ne.s32 	%p17, %r84, 0;
	selp.u32 	%r85, 1, 0, %p17;
	add.s32 	%r86, %r83, %r85;
	ld.global.u32 	%r87, [%rd6+24];
	setp.ne.s32 	%p18, %r87, 0;
	selp.u32 	%r88, 1, 0, %p18;
	add.s32 	%r89, %r86, %r88;
	ld.global.u32 	%r90, [%rd6+28];
	setp.ne.s32 	%p19, %r90, 0;
	selp.u32 	%r91, 1, 0, %p19;
	add.s32 	%r147, %r89, %r91;
	add.s32 	%r133, %r133, 16;
	add.s32 	%r132, %r132, 16;
	setp.ne.s32 	%p20, %r133, 0;
	@%p20 bra 	$L__BB0_4;
$L__BB0_5:
	setp.eq.s32 	%p21, %r3, 0;
	@%p21 bra 	$L__BB0_14;
	and.b32  	%r15, %r36, 7;
	setp.lt.u32 	%p22, %r3, 8;
	@%p22 bra 	$L__BB0_8;
	add.s32 	%r93, %r139, %r2;
	mul.wide.s32 	%rd7, %r93, 4;
	add.s64 	%rd8, %rd1, %rd7;
	ld.global.u32 	%r94, [%rd8];
	setp.ne.s32 	%p23, %r94, 0;
	selp.u32 	%r95, 1, 0, %p23;
	add.s32 	%r96, %r147, %r95;
	ld.global.u32 	%r97, [%rd8+4];
	setp.ne.s32 	%p24, %r97, 0;
	selp.u32 	%r98, 1, 0, %p24;
	add.s32 	%r99, %r96, %r98;
	ld.global.u32 	%r100, [%rd8+8];
	setp.ne.s32 	%p25, %r100, 0;
	selp.u32 	%r101, 1, 0, %p25;
	add.s32 	%r102, %r99, %r101;
	ld.global.u32 	%r103, [%rd8+12];
	setp.ne.s32 	%p26, %r103, 0;
	selp.u32 	%r104, 1, 0, %p26;
	add.s32 	%r105, %r102, %r104;
	ld.global.u32 	%r106, [%rd8+16];
	setp.ne.s32 	%p27, %r106, 0;
	selp.u32 	%r107, 1, 0, %p27;
	add.s32 	%r108, %r105, %r107;
	ld.global.u32 	%r109, [%rd8+20];
	setp.ne.s32 	%p28, %r109, 0;
	selp.u32 	%r110, 1, 0, %p28;
	add.s32 	%r111, %r108, %r110;
	ld.global.u32 	%r112, [%rd8+24];
	setp.ne.s32 	%p29, %r112, 0;
	selp.u32 	%r113, 1, 0, %p29;
	add.s32 	%r114, %r111, %r113;
	ld.global.u32 	%r115, [%rd8+28];
	setp.ne.s32 	%p30, %r115, 0;
	selp.u32 	%r116, 1, 0, %p30;
	add.s32 	%r147, %r114, %r116;
	add.s32 	%r139, %r139, 8;
$L__BB0_8:
	setp.eq.s32 	%p31, %r15, 0;
	@%p31 bra 	$L__BB0_14;
	and.b32  	%r21, %r36, 3;
	setp.lt.u32 	%p32, %r15, 4;
	@%p32 bra 	$L__BB0_11;
	add.s32 	%r118, %r139, %r2;
	mul.wide.s32 	%rd9, %r118, 4;
	add.s64 	%rd10, %rd1, %rd9;
	ld.global.u32 	%r119, [%rd10];
	setp.ne.s32 	%p33, %r119, 0;
	selp.u32 	%r120, 1, 0, %p33;
	add.s32 	%r121, %r147, %r120;
	ld.global.u32 	%r122, [%rd10+4];
	setp.ne.s32 	%p34, %r122, 0;
	selp.u32 	%r123, 1, 0, %p34;
	add.s32 	%r124, %r121, %r123;
	ld.global.u32 	%r125, [%rd10+8];
	setp.ne.s32 	%p35, %r125, 0;
	selp.u32 	%r126, 1, 0, %p35;
	add.s32 	%r127, %r124, %r126;
	ld.global.u32 	%r128, [%rd10+12];
	setp.ne.s32 	%p36, %r128, 0;
	selp.u32 	%r129, 1, 0, %p36;
	add.s32 	%r147, %r127, %r129;
	add.s32 	%r139, %r139, 4;
$L__BB0_11:
	setp.eq.s32 	%p37, %r21, 0;
	@%p37 bra 	$L__BB0_14;
	add.s32 	%r145, %r139, %r2;
	neg.s32 	%r144, %r21;
$L__BB0_13:
	.pragma "nounroll";
	mul.wide.s32 	%rd11, %r145, 4;
	add.s64 	%rd12, %rd1, %rd11;
	ld.global.u32 	%r130, [%rd12];
	setp.ne.s32 	%p38, %r130, 0;
	selp.u32 	%r131, 1, 0, %p38;
	add.s32 	%r147, %r147, %r131;
	add.s32 	%r145, %r145, 1;
	add.s32 	%r144, %r144, 1;
	setp.ne.s32 	%p39, %r144, 0;
	@%p39 bra 	$L__BB0_13;
$L__BB0_14:
	cvta.to.global.u64 	%rd13, %rd3;
	mul.wide.s32 	%rd14, %r1, 4;
	add.s64 	%rd15, %rd13, %rd14;
	st.global.u32 	[%rd15], %r147;
$L__BB0_15:
	ret;

}
	// .globl	_Z9prefixSumPiS_
.visible .entry _Z9prefixSumPiS_(
	.param .u64 .ptr .align 1 _Z9prefixSumPiS__param_0,
	.param .u64 .ptr .align 1 _Z9prefixSumPiS__param_1
)
{


	ret;

}


// ===== COMPILED SASS (sm_100) =====

	.target	sm_100

	.elftype	@"ET_EXEC"


//--------------------- .note.nv.tkinfo           --------------------------
	.section	.note.nv.tkinfo,"",@"SHT_NOTE"
	.sectionflags	@"SHF_NOTE_NV_TKINFO"
	.tkinfo
        /*0018*/ 	.word	0x00000002
        /*0030*/ 	.string	""
        /*0030*/ 	.string	"ptxas"
        /*0030*/ 	.string	"Cuda compilation tools, release 13.0, V13.0.88"
        /*0030*/ 	.string	"Build cuda_13.0.r13.0/compiler.36424714_0"
        /*0030*/ 	.string	"-arch sm_100 -m 64 "



//--------------------- .note.nv.cuinfo           --------------------------
	.section	.note.nv.cuinfo,"",@"SHT_NOTE"
	.sectionflags	@"SHF_NOTE_NV_CUINFO"
        /*0018*/ 	.short	0x0002
        /*001a*/ 	.short	0x0064
        /*001c*/ 	.short	0x0082
	.zero		2


//--------------------- .nv.info                  --------------------------
	.section	.nv.info,"",@"SHT_CUDA_INFO"
	.align	4


	//----- nvinfo : EIATTR_REGCOUNT
	.align		4
        /*0000*/ 	.byte	0x04, 0x2f
        /*0002*/ 	.short	(.L_1 - .L_0)
	.align		4
.L_0:
        /*0004*/ 	.word	index@(_Z19countNonZerosPerRowPiS_ii)
        /*0008*/ 	.word	0x00000019


	//----- nvinfo : EIATTR_FRAME_SIZE
	.align		4
.L_1:
        /*000c*/ 	.byte	0x04, 0x11
        /*000e*/ 	.short	(.L_3 - .L_2)
	.align		4
.L_2:
        /*0010*/ 	.word	index@(_Z19countNonZerosPerRowPiS_ii)
        /*0014*/ 	.word	0x00000000


	//----- nvinfo : EIATTR_REGCOUNT
	.align		4
.L_3:
        /*0018*/ 	.byte	0x04, 0x2f
        /*001a*/ 	.short	(.L_5 - .L_4)
	.align		4
.L_4:
        /*001c*/ 	.word	index@(_Z9prefixSumPiS_)
        /*0020*/ 	.word	0x00000004


	//----- nvinfo : EIATTR_FRAME_SIZE
	.align		4
.L_5:
        /*0024*/ 	.byte	0x04, 0x11
        /*0026*/ 	.short	(.L_7 - .L_6)
	.align		4
.L_6:
        /*0028*/ 	.word	index@(_Z9prefixSumPiS_)
        /*002c*/ 	.word	0x00000000


	//----- nvinfo : EIATTR_MIN_STACK_SIZE
	.align		4
.L_7:
        /*0030*/ 	.byte	0x04, 0x12
        /*0032*/ 	.short	(.L_9 - .L_8)
	.align		4
.L_8:
        /*0034*/ 	.word	index@(_Z9prefixSumPiS_)
        /*0038*/ 	.word	0x00000000


	//----- nvinfo : EIATTR_MIN_STACK_SIZE
	.align		4
.L_9:
        /*003c*/ 	.byte	0x04, 0x12
        /*003e*/ 	.short	(.L_11 - .L_10)
	.align		4
.L_10:
        /*0040*/ 	.word	index@(_Z19countNonZerosPerRowPiS_ii)
        /*0044*/ 	.word	0x00000000
.L_11:


//--------------------- .nv.compat                --------------------------
	.section	.nv.compat,"",@"SHT_CUDA_COMPAT_INFO"
	.align	4
        /*0000*/ 	.byte	0x02, 0x09, 0x00, 0x00, 0x02, 0x02, 0x01, 0x00, 0x02, 0x05, 0x05, 0x00, 0x03, 0x07, 0x01, 0x01
        /*0010*/ 	.byte	0x02, 0x03, 0x00, 0x00, 0x02, 0x06, 0x01, 0x00, 0x04, 0x0b, 0x08, 0x00, 0x09, 0x00, 0x00, 0x00
        /*0020*/ 	.byte	0x00, 0x00, 0x00, 0x00


//--------------------- .nv.info._Z9prefixSumPiS_ --------------------------
	.section	.nv.info._Z9prefixSumPiS_,"",@"SHT_CUDA_INFO"
	.sectionflags	@""
	.align	4


	//----- nvinfo : EIATTR_CUDA_API_VERSION
	.align		4
        /*0000*/ 	.byte	0x04, 0x37
        /*0002*/ 	.short	(.L_13 - .L_12)
.L_12:
        /*0004*/ 	.word	0x00000082


	//----- nvinfo : EIATTR_KPARAM_INFO
	.align		4
.L_13:
        /*0008*/ 	.byte	0x04, 0x17
        /*000a*/ 	.short	(.L_15 - .L_14)
.L_14:
        /*000c*/ 	.word	0x00000000
        /*0010*/ 	.short	0x0001
        /*0012*/ 	.short	0x0008
        /*0014*/ 	.byte	0x00, 0xf5, 0x21, 0x00


	//----- nvinfo : EIATTR_KPARAM_INFO
	.align		4
.L_15:
        /*0018*/ 	.byte	0x04, 0x17
        /*001a*/ 	.short	(.L_17 - .L_16)
.L_16:
        /*001c*/ 	.word	0x00000000
        /*0020*/ 	.short	0x0000
        /*0022*/ 	.short	0x0000
        /*0024*/ 	.byte	0x00, 0xf5, 0x21, 0x00


	//----- nvinfo : EIATTR_SPARSE_MMA_MASK
	.align		4
.L_17:
        /*0028*/ 	.byte	0x03, 0x50
        /*002a*/ 	.short	0x0000


	//----- nvinfo : EIATTR_MAXREG_COUNT
	.align		4
        /*002c*/ 	.byte	0x03, 0x1b
        /*002e*/ 	.short	0x00ff


	//----- nvinfo : EIATTR_MERCURY_ISA_VERSION
	.align		4
        /*0030*/ 	.byte	0x03, 0x5f
        /*0032*/ 	.short	0x0101


	//----- nvinfo : EIATTR_VRC_CTA_INIT_COUNT
	.align		4
        /*0034*/ 	.byte	0x02, 0x4a
	.zero		1
	.zero		1


	//----- nvinfo : EIATTR_EXIT_INSTR_OFFSETS
	.align		4
        /*0038*/ 	.byte	0x04, 0x1c
        /*003a*/ 	.short	(.L_19 - .L_18)


	//   ....[0]....
.L_18:
        /*003c*/ 	.word	0x00000010


	//----- nvinfo : EIATTR_CBANK_PARAM_SIZE
	.align		4
.L_19:
        /*0040*/ 	.byte	0x03, 0x19
        /*0042*/ 	.short	0x0010


	//----- nvinfo : EIATTR_PARAM_CBANK
	.align		4
        /*0044*/ 	.byte	0x04, 0x0a
        /*0046*/ 	.short	(.L_21 - .L_20)
	.align		4
.L_20:
        /*0048*/ 	.word	index@(.nv.constant0._Z9prefixSumPiS_)
        /*004c*/ 	.short	0x0380
        /*004e*/ 	.short	0x0010


	//----- nvinfo : EIATTR_SW_WAR
	.align		4
.L_21:
        /*0050*/ 	.byte	0x04, 0x36
        /*0052*/ 	.short	(.L_23 - .L_22)
.L_22:
        /*0054*/ 	.word	0x00000008
.L_23:


//--------------------- .nv.info._Z19countNonZerosPerRowPiS_ii --------------------------
	.section	.nv.info._Z19countNonZerosPerRowPiS_ii,"",@"SHT_CUDA_INFO"
	.sectionflags	@""
	.align	4


	//----- nvinfo : EIATTR_CUDA_API_VERSION
	.align		4
        /*0000*/ 	.byte	0x04, 0x37
        /*0002*/ 	.short	(.L_25 - .L_24)
.L_24:
        /*0004*/ 	.word	0x00000082


	//----- nvinfo : EIATTR_KPARAM_INFO
	.align		4
.L_25:
        /*0008*/ 	.byte	0x04, 0x17
        /*000a*/ 	.short	(.L_27 - .L_26)
.L_26:
        /*000c*/ 	.word	0x00000000
        /*0010*/ 	.short	0x0003
        /*0012*/ 	.short	0x0014
        /*0014*/ 	.byte	0x00, 0xf0, 0x11, 0x00


	//----- nvinfo : EIATTR_KPARAM_INFO
	.align		4
.L_27:
        /*0018*/ 	.byte	0x04, 0x17
        /*001a*/ 	.short	(.L_29 - .L_28)
.L_28:
        /*001c*/ 	.word	0x00000000
        /*0020*/ 	.short	0x0002
        /*0022*/ 	.short	0x0010
        /*0024*/ 	.byte	0x00, 0xf0, 0x11, 0x00


	//----- nvinfo : EIATTR_KPARAM_INFO
	.align		4
.L_29:
        /*0028*/ 	.byte	0x04, 0x17
        /*002a*/ 	.short	(.L_31 - .L_30)
.L_30:
        /*002c*/ 	.word	0x00000000
        /*0030*/ 	.short	0x0001
        /*0032*/ 	.short	0x0008
        /*0034*/ 	.byte	0x00, 0xf5, 0x21, 0x00


	//----- nvinfo : EIATTR_KPARAM_INFO
	.align		4
.L_31:
        /*0038*/ 	.byte	0x04, 0x17
        /*003a*/ 	.short	(.L_33 - .L_32)
.L_32:
        /*003c*/ 	.word	0x00000000
        /*0040*/ 	.short	0x0000
        /*0042*/ 	.short	0x0000
        /*0044*/ 	.byte	0x00, 0xf5, 0x21, 0x00


	//----- nvinfo : EIATTR_SPARSE_MMA_MASK
	.align		4
.L_33:
        /*0048*/ 	.byte	0x03, 0x50
        /*004a*/ 	.short	0x0000


	//----- nvinfo : EIATTR_MAXREG_COUNT
	.align		4
        /*004c*/ 	.byte	0x03, 0x1b
        /*004e*/ 	.short	0x00ff


	//----- nvinfo : EIATTR_MERCURY_ISA_VERSION
	.align		4
        /*0050*/ 	.byte	0x03, 0x5f
        /*0052*/ 	.short	0x0101


	//----- nvinfo : EIATTR_VRC_CTA_INIT_COUNT
	.align		4
        /*0054*/ 	.byte	0x02, 0x4a
	.zero		1
	.zero		1


	//----- nvinfo : EIATTR_EXIT_INSTR_OFFSETS
	.align		4
        /*0058*/ 	.byte	0x04, 0x1c
        /*005a*/ 	.short	(.L_35 - .L_34)


	//   ....[0]....
.L_34:
        /*005c*/ 	.word	0x00000070


	//   ....[1]....
        /*0060*/ 	.word	0x00000b50


	//----- nvinfo : EIATTR_CBANK_PARAM_SIZE
	.align		4
.L_35:
        /*0064*/ 	.byte	0x03, 0x19
        /*0066*/ 	.short	0x0018


	//----- nvinfo : EIATTR_PARAM_CBANK
	.align		4
        /*0068*/ 	.byte	0x04, 0x0a
        /*006a*/ 	.short	(.L_37 - .L_36)
	.align		4
.L_36:
        /*006c*/ 	.word	index@(.nv.constant0._Z19countNonZerosPerRowPiS_ii)
        /*0070*/ 	.short	0x0380
        /*0072*/ 	.short	0x0018


	//----- nvinfo : EIATTR_SW_WAR
	.align		4
.L_37:
        /*0074*/ 	.byte	0x04, 0x36
        /*0076*/ 	.short	(.L_39 - .L_38)
.L_38:
        /*0078*/ 	.word	0x00000008
.L_39:


//--------------------- .nv.callgraph             --------------------------
	.section	.nv.callgraph,"",@"SHT_CUDA_CALLGRAPH"
	.align	4
	.sectionentsize	8
	.align		4
        /*0000*/ 	.word	0x00000000
	.align		4
        /*0004*/ 	.word	0xffffffff
	.align		4
        /*0008*/ 	.word	0x00000000
	.align		4
        /*000c*/ 	.word	0xfffffffe
	.align		4
        /*0010*/ 	.word	0x00000000
	.align		4
        /*0014*/ 	.word	0xfffffffd
	.align		4
        /*0018*/ 	.word	0x00000000
	.align		4
        /*001c*/ 	.word	0xfffffffc


//--------------------- .text._Z9prefixSumPiS_    --------------------------
	.section	.text._Z9prefixSumPiS_,"ax",@progbits
	.align	128
        .global         _Z9prefixSumPiS_
        .type           _Z9prefixSumPiS_,@function
        .size           _Z9prefixSumPiS_,(.L_x_8 - _Z9prefixSumPiS_)
        .other          _Z9prefixSumPiS_,@"STO_CUDA_ENTRY STV_DEFAULT"
_Z9prefixSumPiS_:
.text._Z9prefixSumPiS_:
[----:B------:R-:W-:Y:S01]  /*0000*/  LDC R1, c[0x0][0x37c] ;  /* 0x0000df00ff017b82 */ /* 0x000fe20000000800 */
[----:B------:R-:W-:Y:S05]  /*0010*/  EXIT ;  /* 0x000000000000794d */ /* 0x000fea0003800000 */
.L_x_0:
[----:B------:R-:W-:-:S00]  /*0020*/  BRA `(.L_x_0) ;  /* 0xfffffffc00fc7947 */ /* 0x000fc0000383ffff */
[----:B------:R-:W-:-:S00]  /*0030*/  NOP ;  /* 0x0000000000007918 */ /* 0x000fc00000000000 */
        /* <DEDUP_REMOVED lines=12> */
.L_x_8:


//--------------------- .text._Z19countNonZerosPerRowPiS_ii --------------------------
	.section	.text._Z19countNonZerosPerRowPiS_ii,"ax",@progbits
	.align	128
        .global         _Z19countNonZerosPerRowPiS_ii
        .type           _Z19countNonZerosPerRowPiS_ii,@function
        .size           _Z19countNonZerosPerRowPiS_ii,(.L_x_9 - _Z19countNonZerosPerRowPiS_ii)
        .other          _Z19countNonZerosPerRowPiS_ii,@"STO_CUDA_ENTRY STV_DEFAULT"
_Z19countNonZerosPerRowPiS_ii:
.text._Z19countNonZerosPerRowPiS_ii:
[----:B------:R-:W-:Y:S01]  /*0000*/  LDC R1, c[0x0][0x37c] ;  /* 0x0000df00ff017b82 */ /* 0x000fe20000000800 */
[----:B------:R-:W0:Y:S07]  /*0010*/  S2R R3, SR_TID.X ;  /* 0x0000000000037919 */ /* 0x000e2e0000002100 */
[----:B------:R-:W0:Y:S01]  /*0020*/  S2UR UR4, SR_CTAID.X ;  /* 0x00000000000479c3 */ /* 0x000e220000002500 */
[----:B------:R-:W1:Y:S07]  /*0030*/  LDCU UR5, c[0x0][0x390] ;  /* 0x00007200ff0577ac */ /* 0x000e6e0008000800 */
[----:B------:R-:W0:Y:S02]  /*0040*/  LDC R2, c[0x0][0x360] ;  /* 0x0000d800ff027b82 */ /* 0x000e240000000800 */
[----:B0-----:R-:W-:-:S05]  /*0050*/  IMAD R2, R2, UR4, R3 ;  /* 0x0000000402027c24 */ /* 0x001fca000f8e0203 */
[----:B-1----:R-:W-:-:S13]  /*0060*/  ISETP.GE.AND P0, PT, R2, UR5, PT ;  /* 0x0000000502007c0c */ /* 0x002fda000bf06270 */
[----:B------:R-:W-:Y:S05]  /*0070*/  @P0 EXIT ;  /* 0x000000000000094d */ /* 0x000fea0003800000 */
[----:B------:R-:W0:Y:S01]  /*0080*/  LDCU UR7, c[0x0][0x394] ;  /* 0x00007280ff0777ac */ /* 0x000e220008000800 */
[----:B------:R-:W-:Y:S01]  /*0090*/  IMAD.MOV.U32 R0, RZ, RZ, RZ ;  /* 0x000000ffff007224 */ /* 0x000fe200078e00ff */
[----:B------:R-:W1:Y:S01]  /*00a0*/  LDCU.64 UR12, c[0x0][0x358] ;  /* 0x00006b00ff0c77ac */ /* 0x000e620008000a00 */
[----:B0-----:R-:W-:-:S09]  /*00b0*/  UISETP.GE.AND UP0, UPT, UR7, 0x1, UPT ;  /* 0x000000010700788c */ /* 0x001fd2000bf06270 */
[----:B-1----:R-:W-:Y:S05]  /*00c0*/  BRA.U !UP0, `(.L_x_1) ;  /* 0x0000000908947547 */ /* 0x002fea000b800000 */
[----:B------:R-:W-:Y:S02]  /*00d0*/  UISETP.GE.U32.AND UP1, UPT, UR7, 0x10, UPT ;  /* 0x000000100700788c */ /* 0x000fe4000bf26070 */
[----:B------:R-:W-:Y:S01]  /*00e0*/  IMAD R3, R2, UR7, RZ ;  /* 0x0000000702037c24 */ /* 0x000fe2000f8e02ff */
[----:B------:R-:W-:Y:S01]  /*00f0*/  ULOP3.LUT UR10, UR7, 0xf, URZ, 0xc0, !UPT ;  /* 0x0000000f070a7892 */ /* 0x000fe2000f8ec0ff */
[----:B------:R-:W-:Y:S01]  /*0100*/  IMAD.MOV.U32 R0, RZ, RZ, RZ ;  /* 0x000000ffff007224 */ /* 0x000fe200078e00ff */
[----:B------:R-:W-:Y:S02]  /*0110*/  UMOV UR4, URZ ;  /* 0x000000ff00047c82 */ /* 0x000fe40008000000 */
[----:B------:R-:W-:Y:S02]  /*0120*/  UISETP.NE.AND UP0, UPT, UR10, URZ, UPT ;  /* 0x000000ff0a00728c */ /* 0x000fe4000bf05270 */
[----:B------:R-:W-:Y:S09]  /*0130*/  BRA.U !UP1, `(.L_x_2) ;  /* 0x0000000509387547 */ /* 0x000ff2000b800000 */
[----:B------:R-:W0:Y:S01]  /*0140*/  LDCU.64 UR8, c[0x0][0x380] ;  /* 0x00007000ff0877ac */ /* 0x000e220008000a00 */
[----:B------:R-:W-:Y:S02]  /*0150*/  HFMA2 R0, -RZ, RZ, 0, 0 ;  /* 0x00000000ff007431 */ /* 0x000fe400000001ff */
[----:B------:R-:W-:Y:S01]  /*0160*/  IMAD.MOV.U32 R6, RZ, RZ, R3 ;  /* 0x000000ffff067224 */ /* 0x000fe200078e0003 */
[----:B------:R-:W-:Y:S02]  /*0170*/  ULOP3.LUT UR4, UR7, 0x7ffffff0, URZ, 0xc0, !UPT ;  /* 0x7ffffff007047892 */ /* 0x000fe4000f8ec0ff */
[----:B0-----:R-:W-:Y:S02]  /*0180*/  UIADD3 UR5, UP1, UPT, UR8, 0x20, URZ ;  /* 0x0000002008057890 */ /* 0x001fe4000ff3e0ff */
[----:B------:R-:W-:Y:S02]  /*0190*/  UIADD3 UR8, UPT, UPT, -UR4, URZ, URZ ;  /* 0x000000ff04087290 */ /* 0x000fe4000fffe1ff */
[----:B------:R-:W-:-:S12]  /*01a0*/  UIADD3.X UR6, UPT, UPT, URZ, UR9, URZ, UP1, !UPT ;  /* 0x00000009ff067290 */ /* 0x000fd80008ffe4ff */
.L_x_3:
[----:B------:R-:W-:Y:S01]  /*01b0*/  MOV R5, UR6 ;  /* 0x0000000600057c02 */ /* 0x000fe20008000f00 */
[----:B------:R-:W-:-:S04]  /*01c0*/  IMAD.U32 R4, RZ, RZ, UR5 ;  /* 0x00000005ff047e24 */ /* 0x000fc8000f8e00ff */
[----:B------:R-:W-:-:S05]  /*01d0*/  IMAD.WIDE R4, R6, 0x4, R4 ;  /* 0x0000000406047825 */ /* 0x000fca00078e0204 */
[----:B------:R-:W2:Y:S04]  /*01e0*/  LDG.E R22, desc[UR12][R4.64+-0x20] ;  /* 0xffffe00c04167981 */ /* 0x000ea8000c1e1900 */
[----:B------:R-:W3:Y:S04]  /*01f0*/  LDG.E R14, desc[UR12][R4.64+-0x1c] ;  /* 0xffffe40c040e7981 */ /* 0x000ee8000c1e1900 */
[----:B------:R-:W4:Y:S04]  /*0200*/  LDG.E R15, desc[UR12][R4.64+-0x18] ;  /* 0xffffe80c040f7981 */ /* 0x000f28000c1e1900 */
[----:B------:R-:W5:Y:S04]  /*0210*/  LDG.E R16, desc[UR12][R4.64+-0x14] ;  /* 0xffffec0c04107981 */ /* 0x000f68000c1e1900 */
        /* <DEDUP_REMOVED lines=11> */
[----:B------:R0:W5:Y:S01]  /*02d0*/  LDG.E R13, desc[UR12][R4.64+0x1c] ;  /* 0x00001c0c040d7981 */ /* 0x000162000c1e1900 */
[----:B------:R-:W-:Y:S01]  /*02e0*/  UIADD3 UR8, UPT, UPT, UR8, 0x10, URZ ;  /* 0x0000001008087890 */ /* 0x000fe2000fffe0ff */
[----:B------:R-:W-:-:S03]  /*02f0*/  VIADD R6, R6, 0x10 ;  /* 0x0000001006067836 */ /* 0x000fc60000000000 */
[----:B------:R-:W-:Y:S01]  /*0300*/  UISETP.NE.AND UP1, UPT, UR8, URZ, UPT ;  /* 0x000000ff0800728c */ /* 0x000fe2000bf25270 */
[----:B--2---:R-:W-:Y:S02]  /*0310*/  ISETP.NE.AND P1, PT, R22, RZ, PT ;  /* 0x000000ff1600720c */ /* 0x004fe40003f25270 */
[----:B---3--:R-:W-:Y:S01]  /*0320*/  ISETP.NE.AND P0, PT, R14, RZ, PT ;  /* 0x000000ff0e00720c */ /* 0x008fe20003f05270 */
[----:B------:R-:W-:-:S10]  /*0330*/  VIADD R14, R0, 0x1 ;  /* 0x00000001000e7836 */ /* 0x000fd40000000000 */
[----:B------:R-:W-:Y:S01]  /*0340*/  @!P1 IMAD.MOV R14, RZ, RZ, R0 ;  /* 0x000000ffff0e9224 */ /* 0x000fe200078e0200 */
[----:B----4-:R-:W-:-:S04]  /*0350*/  ISETP.NE.AND P1, PT, R15, RZ, PT ;  /* 0x000000ff0f00720c */ /* 0x010fc80003f25270 */
[----:B------:R-:W-:Y:S01]  /*0360*/  IADD3 R0, PT, PT, R14, 0x1, RZ ;  /* 0x000000010e007810 */ /* 0x000fe20007ffe0ff */
[----:B------:R-:W-:Y:S01]  /*0370*/  @!P0 IMAD.MOV R0, RZ, RZ, R14 ;  /* 0x000000ffff008224 */ /* 0x000fe200078e020e */
[----:B-----5:R-:W-:-:S03]  /*0380*/  ISETP.NE.AND P0, PT, R16, RZ, PT ;  /* 0x000000ff1000720c */ /* 0x020fc60003f05270 */
[----:B------:R-:W-:-:S04]  /*0390*/  VIADD R14, R0, 0x1 ;  /* 0x00000001000e7836 */ /* 0x000fc80000000000 */
[----:B------:R-:W-:Y:S02]  /*03a0*/  @!P1 IADD3 R14, PT, PT, R0, RZ, RZ ;  /* 0x000000ff000e9210 */ /* 0x000fe40007ffe0ff */
[----:B------:R-:W-:-:S03]  /*03b0*/  ISETP.NE.AND P1, PT, R17, RZ, PT ;  /* 0x000000ff1100720c */ /* 0x000fc60003f25270 */
[----:B------:R-:W-:Y:S02]  /*03c0*/  VIADD R0, R14, 0x1 ;  /* 0x000000010e007836 */ /* 0x000fe40000000000 */
[----:B------:R-:W-:Y:S01]  /*03d0*/  @!P0 IMAD.MOV R0, RZ, RZ, R14 ;  /* 0x000000ffff008224 */ /* 0x000fe200078e020e */
[----:B------:R-:W-:-:S04]  /*03e0*/  ISETP.NE.AND P0, PT, R18, RZ, PT ;  /* 0x000000ff1200720c */ /* 0x000fc80003f05270 */
[----:B0-----:R-:W-:-:S03]  /*03f0*/  IADD3 R4, PT, PT, R0, 0x1, RZ ;  /* 0x0000000100047810 */ /* 0x001fc60007ffe0ff */
[----:B------:R-:W-:Y:S01]  /*0400*/  @!P1 IMAD.MOV R4, RZ, RZ, R0 ;  /* 0x000000ffff049224 */ /* 0x000fe200078e0200 */
[----:B------:R-:W-:-:S03]  /*0410*/  ISETP.NE.AND P1, PT, R19, RZ, PT ;  /* 0x000000ff1300720c */ /* 0x000fc60003f25270 */
[C---:B------:R-:W-:Y:S02]  /*0420*/  VIADD R0, R4.reuse, 0x1 ;  /* 0x0000000104007836 */ /* 0x040fe40000000000 */
[----:B------:R-:W-:Y:S02]  /*0430*/  @!P0 IADD3 R0, PT, PT, R4, RZ, RZ ;  /* 0x000000ff04008210 */ /* 0x000fe40007ffe0ff */
[----:B------:R-:W-:-:S03]  /*0440*/  ISETP.NE.AND P0, PT, R20, RZ, PT ;  /* 0x000000ff1400720c */ /* 0x000fc60003f05270 */
[----:B------:R-:W-:-:S03]  /*0450*/  VIADD R4, R0, 0x1 ;  /* 0x0000000100047836 */ /* 0x000fc60000000000 */
[----:B------:R-:W-:Y:S01]  /*0460*/  @!P1 IMAD.MOV R4, RZ, RZ, R0 ;  /* 0x000000ffff049224 */ /* 0x000fe200078e0200 */
[----:B------:R-:W-:-:S04]  /*0470*/  ISETP.NE.AND P1, PT, R21, RZ, PT ;  /* 0x000000ff1500720c */ /* 0x000fc80003f25270 */
[----:B------:R-:W-:Y:S02]  /*0480*/  IADD3 R0, PT, PT, R4, 0x1, RZ ;  /* 0x0000000104007810 */ /* 0x000fe40007ffe0ff */
[----:B------:R-:W-:Y:S01]  /*0490*/  @!P0 IMAD.MOV R0, RZ, RZ, R4 ;  /* 0x000000ffff008224 */ /* 0x000fe200078e0204 */
[----:B------:R-:W-:-:S03]  /*04a0*/  ISETP.NE.AND P0, PT, R12, RZ, PT ;  /* 0x000000ff0c00720c */ /* 0x000fc60003f05270 */
[----:B------:R-:W-:-:S03]  /*04b0*/  VIADD R4, R0, 0x1 ;  /* 0x0000000100047836 */ /* 0x000fc60000000000 */
[----:B------:R-:W-:Y:S02]  /*04c0*/  @!P1 IADD3 R4, PT, PT, R0, RZ, RZ ;  /* 0x000000ff00049210 */ /* 0x000fe40007ffe0ff */
[----:B------:R-:W-:-:S03]  /*04d0*/  ISETP.NE.AND P1, PT, R11, RZ, PT ;  /* 0x000000ff0b00720c */ /* 0x000fc60003f25270 */
[----:B------:R-:W-:Y:S02]  /*04e0*/  VIADD R0, R4, 0x1 ;  /* 0x0000000104007836 */ /* 0x000fe40000000000 */
[----:B------:R-:W-:Y:S01]  /*04f0*/  @!P0 IMAD.MOV R0, RZ, RZ, R4 ;  /* 0x000000ffff008224 */ /* 0x000fe200078e0204 */
[----:B------:R-:W-:-:S04]  /*0500*/  ISETP.NE.AND P0, PT, R10, RZ, PT ;  /* 0x000000ff0a00720c */ /* 0x000fc80003f05270 */
[----:B------:R-:W-:-:S03]  /*0510*/  IADD3 R4, PT, PT, R0, 0x1, RZ ;  /* 0x0000000100047810 */ /* 0x000fc60007ffe0ff */
        /* <DEDUP_REMOVED lines=12> */
[----:B------:R-:W-:-:S05]  /*05e0*/  @!P1 IADD3 R4, PT, PT, R0, RZ, RZ ;  /* 0x000000ff00049210 */ /* 0x000fca0007ffe0ff */
[C---:B------:R-:W-:Y:S02]  /*05f0*/  VIADD R0, R4.reuse, 0x1 ;  /* 0x0000000104007836 */ /* 0x040fe40000000000 */
[----:B------:R-:W-:Y:S01]  /*0600*/  @!P0 IADD3 R0, PT, PT, R4, RZ, RZ ;  /* 0x000000ff04008210 */ /* 0x000fe20007ffe0ff */
[----:B------:R-:W-:Y:S06]  /*0610*/  BRA.U UP1, `(.L_x_3) ;  /* 0xfffffff901e47547 */ /* 0x000fec000b83ffff */
.L_x_2:
[----:B------:R-:W-:Y:S05]  /*0620*/  BRA.U !UP0, `(.L_x_1) ;  /* 0x00000005083c7547 */ /* 0x000fea000b800000 */
[----:B------:R-:W-:Y:S02]  /*0630*/  UISETP.GE.U32.AND UP0, UPT, UR10, 0x8, UPT ;  /* 0x000000080a00788c */ /* 0x000fe4000bf06070 */
[----:B------:R-:W-:-:S04]  /*0640*/  ULOP3.LUT UR6, UR7, 0x7, URZ, 0xc0, !UPT ;  /* 0x0000000707067892 */ /* 0x000fc8000f8ec0ff */
[----:B------:R-:W-:-:S03]  /*0650*/  UISETP.NE.AND UP1, UPT, UR6, URZ, UPT ;  /* 0x000000ff0600728c */ /* 0x000fc6000bf25270 */
[----:B------:R-:W-:Y:S08]  /*0660*/  BRA.U !UP0, `(.L_x_4) ;  /* 0x0000000108907547 */ /* 0x000ff0000b800000 */
[----:B------:R-:W0:Y:S01]  /*0670*/  LDC.64 R4, c[0x0][0x380] ;  /* 0x0000e000ff047b82 */ /* 0x000e220000000a00 */
[----:B------:R-:W-:-:S04]  /*0680*/  VIADD R7, R3, UR4 ;  /* 0x0000000403077c36 */ /* 0x000fc80008000000 */
[----:B0-----:R-:W-:-:S05]  /*0690*/  IMAD.WIDE R4, R7, 0x4, R4 ;  /* 0x0000000407047825 */ /* 0x001fca00078e0204 */
[----:B------:R-:W2:Y:S04]  /*06a0*/  LDG.E R13, desc[UR12][R4.64] ;  /* 0x0000000c040d7981 */ /* 0x000ea8000c1e1900 */
[----:B------:R-:W3:Y:S04]  /*06b0*/  LDG.E R6, desc[UR12][R4.64+0x4] ;  /* 0x0000040c04067981 */ /* 0x000ee8000c1e1900 */
[----:B------:R-:W4:Y:S04]  /*06c0*/  LDG.E R7, desc[UR12][R4.64+0x8] ;  /* 0x0000080c04077981 */ /* 0x000f28000c1e1900 */
[----:B------:R-:W5:Y:S04]  /*06d0*/  LDG.E R8, desc[UR12][R4.64+0xc] ;  /* 0x00000c0c04087981 */ /* 0x000f68000c1e1900 */
[----:B------:R-:W5:Y:S04]  /*06e0*/  LDG.E R9, desc[UR12][R4.64+0x10] ;  /* 0x0000100c04097981 */ /* 0x000f68000c1e1900 */
[----:B------:R-:W5:Y:S04]  /*06f0*/  LDG.E R10, desc[UR12][R4.64+0x14] ;  /* 0x0000140c040a7981 */ /* 0x000f68000c1e1900 */
[----:B------:R-:W5:Y:S04]  /*0700*/  LDG.E R11, desc[UR12][R4.64+0x18] ;  /* 0x0000180c040b7981 */ /* 0x000f68000c1e1900 */
[----:B------:R0:W5:Y:S01]  /*0710*/  LDG.E R12, desc[UR12][R4.64+0x1c] ;  /* 0x00001c0c040c7981 */ /* 0x000162000c1e1900 */
[----:B------:R-:W-:Y:S01]  /*0720*/  UIADD3 UR4, UPT, UPT, UR4, 0x8, URZ ;  /* 0x0000000804047890 */ /* 0x000fe2000fffe0ff */
[----:B--2---:R-:W-:-:S02]  /*0730*/  ISETP.NE.AND P1, PT, R13, RZ, PT ;  /* 0x000000ff0d00720c */ /* 0x004fc40003f25270 */
[----:B---3--:R-:W-:Y:S01]  /*0740*/  ISETP.NE.AND P0, PT, R6, RZ, PT ;  /* 0x000000ff0600720c */ /* 0x008fe20003f05270 */
[----:B------:R-:W-:-:S10]  /*0750*/  VIADD R6, R0, 0x1 ;  /* 0x0000000100067836 */ /* 0x000fd40000000000 */
[----:B------:R-:W-:Y:S02]  /*0760*/  @!P1 IADD3 R6, PT, PT, R0, RZ, RZ ;  /* 0x000000ff00069210 */ /* 0x000fe40007ffe0ff */
[----:B----4-:R-:W-:-:S03]  /*0770*/  ISETP.NE.AND P1, PT, R7, RZ, PT ;  /* 0x000000ff0700720c */ /* 0x010fc60003f25270 */
[----:B------:R-:W-:Y:S02]  /*0780*/  VIADD R0, R6, 0x1 ;  /* 0x0000000106007836 */ /* 0x000fe40000000000 */
[----:B------:R-:W-:Y:S01]  /*0790*/  @!P0 IMAD.MOV R0, RZ, RZ, R6 ;  /* 0x000000ffff008224 */ /* 0x000fe200078e0206 */
[----:B-----5:R-:W-:-:S04]  /*07a0*/  ISETP.NE.AND P0, PT, R8, RZ, PT ;  /* 0x000000ff0800720c */ /* 0x020fc80003f05270 */
[----:B------:R-:W-:-:S03]  /*07b0*/  IADD3 R6, PT, PT, R0, 0x1, RZ ;  /* 0x0000000100067810 */ /* 0x000fc60007ffe0ff */
[----:B------:R-:W-:Y:S01]  /*07c0*/  @!P1 IMAD.MOV R6, RZ, RZ, R0 ;  /* 0x000000ffff069224 */ /* 0x000fe200078e0200 */
[----:B------:R-:W-:-:S03]  /*07d0*/  ISETP.NE.AND P1, PT, R9, RZ, PT ;  /* 0x000000ff0900720c */ /* 0x000fc60003f25270 */
[C---:B------:R-:W-:Y:S02]  /*07e0*/  VIADD R0, R6.reuse, 0x1 ;  /* 0x0000000106007836 */ /* 0x040fe40000000000 */
[----:B------:R-:W-:Y:S02]  /*07f0*/  @!P0 IADD3 R0, PT, PT, R6, RZ, RZ ;  /* 0x000000ff06008210 */ /* 0x000fe40007ffe0ff */
[----:B------:R-:W-:-:S03]  /*0800*/  ISETP.NE.AND P0, PT, R10, RZ, PT ;  /* 0x000000ff0a00720c */ /* 0x000fc60003f05270 */
[----:B0-----:R-:W-:-:S03]  /*0810*/  VIADD R4, R0, 0x1 ;  /* 0x0000000100047836 */ /* 0x001fc60000000000 */
[----:B------:R-:W-:Y:S01]  /*0820*/  @!P1 IMAD.MOV R4, RZ, RZ, R0 ;  /* 0x000000ffff049224 */ /* 0x000fe200078e0200 */
[----:B------:R-:W-:-:S04]  /*0830*/  ISETP.NE.AND P1, PT, R11, RZ, PT ;  /* 0x000000ff0b00720c */ /* 0x000fc80003f25270 */
[----:B------:R-:W-:Y:S02]  /*0840*/  IADD3 R0, PT, PT, R4, 0x1, RZ ;  /* 0x0000000104007810 */ /* 0x000fe40007ffe0ff */
[----:B------:R-:W-:Y:S01]  /*0850*/  @!P0 IMAD.MOV R0, RZ, RZ, R4 ;  /* 0x000000ffff008224 */ /* 0x000fe200078e0204 */
[----:B------:R-:W-:-:S03]  /*0860*/  ISETP.NE.AND P0, PT, R12, RZ, PT ;  /* 0x000000ff0c00720c */ /* 0x000fc60003f05270 */
[----:B------:R-:W-:-:S03]  /*0870*/  VIADD R4, R0, 0x1 ;  /* 0x0000000100047836 */ /* 0x000fc60000000000 */
[----:B------:R-:W-:-:S05]  /*0880*/  @!P1 IADD3 R4, PT, PT, R0, RZ, RZ ;  /* 0x000000ff00049210 */ /* 0x000fca0007ffe0ff */
[----:B------:R-:W-:Y:S02]  /*0890*/  VIADD R0, R4, 0x1 ;  /* 0x0000000104007836 */ /* 0x000fe40000000000 */
[----:B------:R-:W-:-:S07]  /*08a0*/  @!P0 IMAD.MOV R0, RZ, RZ, R4 ;  /* 0x000000ffff008224 */ /* 0x000fce00078e0204 */
.L_x_4:
[----:B------:R-:W-:Y:S05]  /*08b0*/  BRA.U !UP1, `(.L_x_1) ;  /* 0x0000000109987547 */ /* 0x000fea000b800000 */
[----:B------:R-:W-:Y:S02]  /*08c0*/  UISETP.GE.U32.AND UP0, UPT, UR6, 0x4, UPT ;  /* 0x000000040600788c */ /* 0x000fe4000bf06070 */
[----:B------:R-:W-:-:S04]  /*08d0*/  ULOP3.LUT UR5, UR7, 0x3, URZ, 0xc0, !UPT ;  /* 0x0000000307057892 */ /* 0x000fc8000f8ec0ff */
[----:B------:R-:W-:-:S03]  /*08e0*/  UISETP.NE.AND UP1, UPT, UR5, URZ, UPT ;  /* 0x000000ff0500728c */ /* 0x000fc6000bf25270 */
[----:B------:R-:W-:Y:S08]  /*08f0*/  BRA.U !UP0, `(.L_x_5) ;  /* 0x0000000108507547 */ /* 0x000ff0000b800000 */
[----:B------:R-:W0:Y:S01]  /*0900*/  LDC.64 R4, c[0x0][0x380] ;  /* 0x0000e000ff047b82 */ /* 0x000e220000000a00 */
[----:B------:R-:W-:-:S05]  /*0910*/  IADD3 R7, PT, PT, R3, UR4, RZ ;  /* 0x0000000403077c10 */ /* 0x000fca000fffe0ff */
[----:B0-----:R-:W-:-:S05]  /*0920*/  IMAD.WIDE R4, R7, 0x4, R4 ;  /* 0x0000000407047825 */ /* 0x001fca00078e0204 */
[----:B------:R-:W2:Y:S04]  /*0930*/  LDG.E R9, desc[UR12][R4.64] ;  /* 0x0000000c04097981 */ /* 0x000ea8000c1e1900 */
[----:B------:R-:W3:Y:S04]  /*0940*/  LDG.E R6, desc[UR12][R4.64+0x4] ;  /* 0x0000040c04067981 */ /* 0x000ee8000c1e1900 */
[----:B------:R-:W4:Y:S04]  /*0950*/  LDG.E R7, desc[UR12][R4.64+0x8] ;  /* 0x0000080c04077981 */ /* 0x000f28000c1e1900 */
[----:B------:R-:W5:Y:S01]  /*0960*/  LDG.E R8, desc[UR12][R4.64+0xc] ;  /* 0x00000c0c04087981 */ /* 0x000f62000c1e1900 */
[----:B------:R-:W-:Y:S01]  /*0970*/  UIADD3 UR4, UPT, UPT, UR4, 0x4, URZ ;  /* 0x0000000404047890 */ /* 0x000fe2000fffe0ff */
[----:B--2---:R-:W-:-:S02]  /*0980*/  ISETP.NE.AND P1, PT, R9, RZ, PT ;  /* 0x000000ff0900720c */ /* 0x004fc40003f25270 */
[----:B---3--:R-:W-:Y:S01]  /*0990*/  ISETP.NE.AND P0, PT, R6, RZ, PT ;  /* 0x000000ff0600720c */ /* 0x008fe20003f05270 */
[----:B------:R-:W-:-:S10]  /*09a0*/  VIADD R6, R0, 0x1 ;  /* 0x0000000100067836 */ /* 0x000fd40000000000 */
[----:B------:R-:W-:Y:S01]  /*09b0*/  @!P1 IMAD.MOV R6, RZ, RZ, R0 ;  /* 0x000000ffff069224 */ /* 0x000fe200078e0200 */
[----:B----4-:R-:W-:-:S04]  /*09c0*/  ISETP.NE.AND P1, PT, R7, RZ, PT ;  /* 0x000000ff0700720c */ /* 0x010fc80003f25270 */
[----:B------:R-:W-:Y:S01]  /*09d0*/  IADD3 R0, PT, PT, R6, 0x1, RZ ;  /* 0x0000000106007810 */ /* 0x000fe20007ffe0ff */
[----:B------:R-:W-:Y:S01]  /*09e0*/  @!P0 IMAD.MOV R0, RZ, RZ, R6 ;  /* 0x000000ffff008224 */ /* 0x000fe200078e0206 */
[----:B-----5:R-:W-:-:S04]  /*09f0*/  ISETP.NE.AND P0, PT, R8, RZ, PT ;  /* 0x000000ff0800720c */ /* 0x020fc80003f05270 */
[----:B------:R-:W-:-:S03]  /*0a00*/  IADD3 R6, PT, PT, R0, 0x1, RZ ;  /* 0x0000000100067810 */ /* 0x000fc60007ffe0ff */
[----:B------:R-:W-:-:S05]  /*0a10*/  @!P1 IMAD.MOV R6, RZ, RZ, R0 ;  /* 0x000000ffff069224 */ /* 0x000fca00078e0200 */
[----:B------:R-:W-:Y:S01]  /*0a20*/  IADD3 R0, PT, PT, R6, 0x1, RZ ;  /* 0x0000000106007810 */ /* 0x000fe20007ffe0ff */
[----:B------:R-:W-:-:S07]  /*0a30*/  @!P0 IMAD.MOV R0, RZ, RZ, R6 ;  /* 0x000000ffff008224 */ /* 0x000fce00078e0206 */
.L_x_5:
[----:B------:R-:W-:Y:S05]  /*0a40*/  BRA.U !UP1, `(.L_x_1) ;  /* 0x0000000109347547 */ /* 0x000fea000b800000 */
[----:B------:R-:W0:Y:S01]  /*0a50*/  LDC.64 R6, c[0x0][0x380] ;  /* 0x0000e000ff067b82 */ /* 0x000e220000000a00 */
[----:B------:R-:W-:Y:S01]  /*0a60*/  IADD3 R3, PT, PT, R3, UR4, RZ ;  /* 0x0000000403037c10 */ /* 0x000fe2000fffe0ff */
[----:B------:R-:W-:-:S12]  /*0a70*/  UIADD3 UR5, UPT, UPT, -UR5, URZ, URZ ;  /* 0x000000ff05057290 */ /* 0x000fd8000fffe1ff */
.L_x_6:
[----:B0-----:R-:W-:-:S06]  /*0a80*/  IMAD.WIDE R4, R3, 0x4, R6 ;  /* 0x0000000403047825 */ /* 0x001fcc00078e0206 */
[----:B------:R-:W2:Y:S01]  /*0a90*/  LDG.E R4, desc[UR12][R4.64] ;  /* 0x0000000c04047981 */ /* 0x000ea2000c1e1900 */
[----:B------:R-:W-:Y:S01]  /*0aa0*/  UIADD3 UR5, UPT, UPT, UR5, 0x1, URZ ;  /* 0x0000000105057890 */ /* 0x000fe2000fffe0ff */
[----:B------:R-:W-:Y:S02]  /*0ab0*/  VIADD R8, R0, 0x1 ;  /* 0x0000000100087836 */ /* 0x000fe40000000000 */
[----:B------:R-:W-:Y:S01]  /*0ac0*/  VIADD R3, R3, 0x1 ;  /* 0x0000000103037836 */ /* 0x000fe20000000000 */
[----:B------:R-:W-:Y:S01]  /*0ad0*/  UISETP.NE.AND UP0, UPT, UR5, URZ, UPT ;  /* 0x000000ff0500728c */ /* 0x000fe2000bf05270 */
[----:B--2---:R-:W-:-:S13]  /*0ae0*/  ISETP.NE.AND P0, PT, R4, RZ, PT ;  /* 0x000000ff0400720c */ /* 0x004fda0003f05270 */
[----:B------:R-:W-:-:S04]  /*0af0*/  @!P0 IADD3 R8, PT, PT, R0, RZ, RZ ;  /* 0x000000ff00088210 */ /* 0x000fc80007ffe0ff */
[----:B------:R-:W-:Y:S01]  /*0b00*/  MOV R0, R8 ;  /* 0x0000000800007202 */ /* 0x000fe20000000f00 */
[----:B------:R-:W-:Y:S06]  /*0b10*/  BRA.U UP0, `(.L_x_6) ;  /* 0xfffffffd00d87547 */ /* 0x000fec000b83ffff */
.L_x_1:
[----:B------:R-:W0:Y:S02]  /*0b20*/  LDC.64 R4, c[0x0][0x388] ;  /* 0x0000e200ff047b82 */ /* 0x000e240000000a00 */
[----:B0-----:R-:W-:-:S05]  /*0b30*/  IMAD.WIDE R2, R2, 0x4, R4 ;  /* 0x0000000402027825 */ /* 0x001fca00078e0204 */
[----:B------:R-:W-:Y:S01]  /*0b40*/  STG.E desc[UR12][R2.64], R0 ;  /* 0x0000000002007986 */ /* 0x000fe2000c10190c */
[----:B------:R-:W-:Y:S05]  /*0b50*/  EXIT ;  /* 0x000000000000794d */ /* 0x000fea0003800000 */
.L_x_7:
        /* <DEDUP_REMOVED lines=10> */
.L_x_9:


//--------------------- .nv.shared.reserved.0     --------------------------
	.section	.nv.shared.reserved.0,"aw",@nobits
	.weak		__nv_reservedSMEM_offset_0_alias
	.size		__nv_reservedSMEM_offset_0_alias, 0, 64
	.other		__nv_reservedSMEM_offset_0_alias,@"STO_CUDA_RESERVED_SHARED STV_DEFAULT"
__nv_reservedSMEM_offset_0_alias:
	.zero		0
	.zero		64


//--------------------- .nv.constant0._Z9prefixSumPiS_ --------------------------
	.section	.nv.constant0._Z9prefixSumPiS_,"a",@progbits
	.sectionflags	@""
	.align	4
.nv.constant0._Z9prefixSumPiS_:
	.zero		912


//--------------------- .nv.constant0._Z19countNonZerosPerRowPiS_ii --------------------------
	.section	.nv.constant0._Z19countNonZerosPerRowPiS_ii,"a",@progbits
	.sectionflags	@""
	.align	4
.nv.constant0._Z19countNonZerosPerRowPiS_ii:
	.zero		920


//--------------------- SYMBOLS --------------------------

	.type		.nv.reservedSmem.offset0,@object
	.size		.nv.reservedSmem.offset0,0x4
